//
// Generated by NVIDIA NVVM Compiler
//
// Compiler Build ID: CL-36424714
// Cuda compilation tools, release 13.0, V13.0.88
// Based on NVVM 20.0.0
//

.version 9.0
.target sm_100
.address_size 64

	// .globl	_Z7mysgemmiiiPKfS0_Pf
// _ZZ7mysgemmiiiPKfS0_PfE2As has been demoted
// _ZZ7mysgemmiiiPKfS0_PfE2Bs has been demoted

.visible .entry _Z7mysgemmiiiPKfS0_Pf(
	.param .u32 _Z7mysgemmiiiPKfS0_Pf_param_0,
	.param .u32 _Z7mysgemmiiiPKfS0_Pf_param_1,
	.param .u32 _Z7mysgemmiiiPKfS0_Pf_param_2,
	.param .u64 .ptr .align 1 _Z7mysgemmiiiPKfS0_Pf_param_3,
	.param .u64 .ptr .align 1 _Z7mysgemmiiiPKfS0_Pf_param_4,
	.param .u64 .ptr .align 1 _Z7mysgemmiiiPKfS0_Pf_param_5
)
{
	.reg .pred 	%p<16>;
	.reg .b32 	%r<46>;
	.reg .b32 	%f<65>;
	.reg .b64 	%rd<13>;
	// demoted variable
	.shared .align 4 .b8 _ZZ7mysgemmiiiPKfS0_PfE2As[1024];
	// demoted variable
	.shared .align 4 .b8 _ZZ7mysgemmiiiPKfS0_PfE2Bs[1024];
	ld.param.u32 	%r23, [_Z7mysgemmiiiPKfS0_Pf_param_0];
	ld.param.u32 	%r24, [_Z7mysgemmiiiPKfS0_Pf_param_1];
	ld.param.u32 	%r25, [_Z7mysgemmiiiPKfS0_Pf_param_2];
	ld.param.u64 	%rd3, [_Z7mysgemmiiiPKfS0_Pf_param_3];
	ld.param.u64 	%rd4, [_Z7mysgemmiiiPKfS0_Pf_param_4];
	ld.param.u64 	%rd5, [_Z7mysgemmiiiPKfS0_Pf_param_5];
	mov.u32 	%r43, %tid.y;
	mov.u32 	%r41, %tid.x;
	mov.u32 	%r26, %ctaid.y;
	mov.u32 	%r27, %ntid.y;
	mad.lo.s32 	%r3, %r26, %r27, %r43;
	mov.u32 	%r28, %ctaid.x;
	mov.u32 	%r29, %ntid.x;
	mad.lo.s32 	%r4, %r28, %r29, %r41;
	add.s32 	%r30, %r25, 30;
	setp.lt.u32 	%p2, %r30, 16;
	mov.f32 	%f63, 0f00000000;
	@%p2 bra 	$L__BB0_9;
	setp.lt.u32 	%p3, %r3, %r23;
	shl.b32 	%r31, %r43, 6;
	mov.u32 	%r32, _ZZ7mysgemmiiiPKfS0_PfE2As;
	add.s32 	%r5, %r32, %r31;
	shl.b32 	%r33, %r41, 2;
	add.s32 	%r6, %r5, %r33;
	setp.lt.u32 	%p4, %r4, %r24;
	mov.u32 	%r34, _ZZ7mysgemmiiiPKfS0_PfE2Bs;
	add.s32 	%r8, %r34, %r33;
	add.s32 	%r7, %r8, %r31;
	and.pred  	%p1, %p3, %p4;
	add.s32 	%r35, %r25, -1;
	shr.s32 	%r36, %r35, 31;
	shr.u32 	%r37, %r36, 28;
	add.s32 	%r38, %r35, %r37;
	shr.s32 	%r39, %r38, 4;
	neg.s32 	%r45, %r39;
	mad.lo.s32 	%r44, %r43, %r24, %r4;
	shl.b32 	%r11, %r24, 4;
	mad.lo.s32 	%r42, %r25, %r3, %r41;
	cvta.to.global.u64 	%rd1, %rd3;
	cvta.to.global.u64 	%rd2, %rd4;
	mov.f32 	%f63, 0f00000000;
	not.pred 	%p11, %p1;
$L__BB0_2:
	setp.ge.u32 	%p5, %r3, %r23;
	setp.ge.u32 	%p6, %r41, %r25;
	mov.f32 	%f61, 0f00000000;
	or.pred  	%p7, %p5, %p6;
	@%p7 bra 	$L__BB0_4;
	mul.wide.u32 	%rd6, %r42, 4;
	add.s64 	%rd7, %rd1, %rd6;
	ld.global.f32 	%f61, [%rd7];
$L__BB0_4:
	setp.ge.u32 	%p8, %r4, %r24;
	st.shared.f32 	[%r6], %f61;
	setp.ge.u32 	%p9, %r43, %r25;
	mov.f32 	%f62, 0f00000000;
	or.pred  	%p10, %p8, %p9;
	@%p10 bra 	$L__BB0_6;
	mul.wide.u32 	%rd8, %r44, 4;
	add.s64 	%rd9, %rd2, %rd8;
	ld.global.f32 	%f62, [%rd9];
$L__BB0_6:
	st.shared.f32 	[%r7], %f62;
	bar.sync 	0;
	@%p11 bra 	$L__BB0_8;
	ld.shared.f32 	%f13, [%r5];
	ld.shared.f32 	%f14, [%r8];
	fma.rn.f32 	%f15, %f13, %f14, %f63;
	ld.shared.f32 	%f16, [%r5+4];
	ld.shared.f32 	%f17, [%r8+64];
	fma.rn.f32 	%f18, %f16, %f17, %f15;
	ld.shared.f32 	%f19, [%r5+8];
	ld.shared.f32 	%f20, [%r8+128];
	fma.rn.f32 	%f21, %f19, %f20, %f18;
	ld.shared.f32 	%f22, [%r5+12];
	ld.shared.f32 	%f23, [%r8+192];
	fma.rn.f32 	%f24, %f22, %f23, %f21;
	ld.shared.f32 	%f25, [%r5+16];
	ld.shared.f32 	%f26, [%r8+256];
	fma.rn.f32 	%f27, %f25, %f26, %f24;
	ld.shared.f32 	%f28, [%r5+20];
	ld.shared.f32 	%f29, [%r8+320];
	fma.rn.f32 	%f30, %f28, %f29, %f27;
	ld.shared.f32 	%f31, [%r5+24];
	ld.shared.f32 	%f32, [%r8+384];
	fma.rn.f32 	%f33, %f31, %f32, %f30;
	ld.shared.f32 	%f34, [%r5+28];
	ld.shared.f32 	%f35, [%r8+448];
	fma.rn.f32 	%f36, %f34, %f35, %f33;
	ld.shared.f32 	%f37, [%r5+32];
	ld.shared.f32 	%f38, [%r8+512];
	fma.rn.f32 	%f39, %f37, %f38, %f36;
	ld.shared.f32 	%f40, [%r5+36];
	ld.shared.f32 	%f41, [%r8+576];
	fma.rn.f32 	%f42, %f40, %f41, %f39;
	ld.shared.f32 	%f43, [%r5+40];
	ld.shared.f32 	%f44, [%r8+640];
	fma.rn.f32 	%f45, %f43, %f44, %f42;
	ld.shared.f32 	%f46, [%r5+44];
	ld.shared.f32 	%f47, [%r8+704];
	fma.rn.f32 	%f48, %f46, %f47, %f45;
	ld.shared.f32 	%f49, [%r5+48];
	ld.shared.f32 	%f50, [%r8+768];
	fma.rn.f32 	%f51, %f49, %f50, %f48;
	ld.shared.f32 	%f52, [%r5+52];
	ld.shared.f32 	%f53, [%r8+832];
	fma.rn.f32 	%f54, %f52, %f53, %f51;
	ld.shared.f32 	%f55, [%r5+56];
	ld.shared.f32 	%f56, [%r8+896];
	fma.rn.f32 	%f57, %f55, %f56, %f54;
	ld.shared.f32 	%f58, [%r5+60];
	ld.shared.f32 	%f59, [%r8+960];
	fma.rn.f32 	%f63, %f58, %f59, %f57;
$L__BB0_8:
	bar.sync 	0;
	add.s32 	%r45, %r45, 1;
	add.s32 	%r44, %r44, %r11;
	add.s32 	%r43, %r43, 16;
	add.s32 	%r42, %r42, 16;
	add.s32 	%r41, %r41, 16;
	setp.ne.s32 	%p12, %r45, 1;
	@%p12 bra 	$L__BB0_2;
$L__BB0_9:
	setp.ge.u32 	%p13, %r3, %r23;
	setp.ge.u32 	%p14, %r4, %r24;
	or.pred  	%p15, %p13, %p14;
	@%p15 bra 	$L__BB0_11;
	mad.lo.s32 	%r40, %r24, %r3, %r4;
	cvta.to.global.u64 	%rd10, %rd5;
	mul.wide.u32 	%rd11, %r40, 4;
	add.s64 	%rd12, %rd10, %rd11;
	st.global.f32 	[%rd12], %f63;
$L__BB0_11:
	ret;

}


// ===== COMPILED SASS (sm_100) =====

	.target	sm_100

	.elftype	@"ET_EXEC"


//--------------------- .note.nv.tkinfo           --------------------------
	.section	.note.nv.tkinfo,"",@"SHT_NOTE"
	.sectionflags	@"SHF_NOTE_NV_TKINFO"
	.tkinfo
        /*0018*/ 	.word	0x00000002
        /*0030*/ 	.string	""
        /*0030*/ 	.string	"ptxas"
        /*0030*/ 	.string	"Cuda compilation tools, release 13.0, V13.0.88"
        /*0030*/ 	.string	"Build cuda_13.0.r13.0/compiler.36424714_0"
        /*0030*/ 	.string	"-arch sm_100 -m 64 "



//--------------------- .note.nv.cuinfo           --------------------------
	.section	.note.nv.cuinfo,"",@"SHT_NOTE"
	.sectionflags	@"SHF_NOTE_NV_CUINFO"
        /*0018*/ 	.short	0x0002
        /*001a*/ 	.short	0x0064
        /*001c*/ 	.short	0x0082
	.zero		2


//--------------------- .nv.info                  --------------------------
	.section	.nv.info,"",@"SHT_CUDA_INFO"
	.align	4


	//----- nvinfo : EIATTR_REGCOUNT
	.align		4
        /*0000*/ 	.byte	0x04, 0x2f
        /*0002*/ 	.short	(.L_1 - .L_0)
	.align		4
.L_0:
        /*0004*/ 	.word	index@(_Z7mysgemmiiiPKfS0_Pf)
        /*0008*/ 	.word	0x00000020


	//----- nvinfo : EIATTR_FRAME_SIZE
	.align		4
.L_1:
        /*000c*/ 	.byte	0x04, 0x11
        /*000e*/ 	.short	(.L_3 - .L_2)
	.align		4
.L_2:
        /*0010*/ 	.word	index@(_Z7mysgemmiiiPKfS0_Pf)
        /*0014*/ 	.word	0x00000000


	//----- nvinfo : EIATTR_MIN_STACK_SIZE
	.align		4
.L_3:
        /*0018*/ 	.byte	0x04, 0x12
        /*001a*/ 	.short	(.L_5 - .L_4)
	.align		4
.L_4:
        /*001c*/ 	.word	index@(_Z7mysgemmiiiPKfS0_Pf)
        /*0020*/ 	.word	0x00000000
.L_5:


//--------------------- .nv.compat                --------------------------
	.section	.nv.compat,"",@"SHT_CUDA_COMPAT_INFO"
	.align	4
        /*0000*/ 	.byte	0x02, 0x09, 0x00, 0x00, 0x02, 0x02, 0x01, 0x00, 0x02, 0x05, 0x05, 0x00, 0x03, 0x07, 0x01, 0x01
        /*0010*/ 	.byte	0x02, 0x03, 0x00, 0x00, 0x02, 0x06, 0x01, 0x00, 0x04, 0x0b, 0x08, 0x00, 0x09, 0x00, 0x00, 0x00
        /*0020*/ 	.byte	0x00, 0x00, 0x00, 0x00


//--------------------- .nv.info._Z7mysgemmiiiPKfS0_Pf --------------------------
	.section	.nv.info._Z7mysgemmiiiPKfS0_Pf,"",@"SHT_CUDA_INFO"
	.sectionflags	@""
	.align	4


	//----- nvinfo : EIATTR_CUDA_API_VERSION
	.align		4
        /*0000*/ 	.byte	0x04, 0x37
        /*0002*/ 	.short	(.L_7 - .L_6)
.L_6:
        /*0004*/ 	.word	0x00000082


	//----- nvinfo : EIATTR_KPARAM_INFO
	.align		4
.L_7:
        /*0008*/ 	.byte	0x04, 0x17
        /*000a*/ 	.short	(.L_9 - .L_8)
.L_8:
        /*000c*/ 	.word	0x00000000
        /*0010*/ 	.short	0x0005
        /*0012*/ 	.short	0x0020
        /*0014*/ 	.byte	0x00, 0xf5, 0x21, 0x00


	//----- nvinfo : EIATTR_KPARAM_INFO
	.align		4
.L_9:
        /*0018*/ 	.byte	0x04, 0x17
        /*001a*/ 	.short	(.L_11 - .L_10)
.L_10:
        /*001c*/ 	.word	0x00000000
        /*0020*/ 	.short	0x0004
        /*0022*/ 	.short	0x0018
        /*0024*/ 	.byte	0x00, 0xf5, 0x21, 0x00


	//----- nvinfo : EIATTR_KPARAM_INFO
	.align		4
.L_11:
        /*0028*/ 	.byte	0x04, 0x17
        /*002a*/ 	.short	(.L_13 - .L_12)
.L_12:
        /*002c*/ 	.word	0x00000000
        /*0030*/ 	.short	0x0003
        /*0032*/ 	.short	0x0010
        /*0034*/ 	.byte	0x00, 0xf5, 0x21, 0x00


	//----- nvinfo : EIATTR_KPARAM_INFO
	.align		4
.L_13:
        /*0038*/ 	.byte	0x04, 0x17
        /*003a*/ 	.short	(.L_15 - .L_14)
.L_14:
        /*003c*/ 	.word	0x00000000
        /*0040*/ 	.short	0x0002
        /*0042*/ 	.short	0x0008
        /*0044*/ 	.byte	0x00, 0xf0, 0x11, 0x00


	//----- nvinfo : EIATTR_KPARAM_INFO
	.align		4
.L_15:
        /*0048*/ 	.byte	0x04, 0x17
        /*004a*/ 	.short	(.L_17 - .L_16)
.L_16:
        /*004c*/ 	.word	0x00000000
        /*0050*/ 	.short	0x0001
        /*0052*/ 	.short	0x0004
        /*0054*/ 	.byte	0x00, 0xf0, 0x11, 0x00


	//----- nvinfo : EIATTR_KPARAM_INFO
	.align		4
.L_17:
        /*0058*/ 	.byte	0x04, 0x17
        /*005a*/ 	.short	(.L_19 - .L_18)
.L_18:
        /*005c*/ 	.word	0x00000000
        /*0060*/ 	.short	0x0000
        /*0062*/ 	.short	0x0000
        /*0064*/ 	.byte	0x00, 0xf0, 0x11, 0x00


	//----- nvinfo : EIATTR_SPARSE_MMA_MASK
	.align		4
.L_19:
        /*0068*/ 	.byte	0x03, 0x50
        /*006a*/ 	.short	0x0000


	//----- nvinfo : EIATTR_MAXREG_COUNT
	.align		4
        /*006c*/ 	.byte	0x03, 0x1b
        /*006e*/ 	.short	0x00ff


	//----- nvinfo : EIATTR_NUM_BARRIERS
	.align		4
        /*0070*/ 	.byte	0x02, 0x4c
        /*0072*/ 	.byte	0x01
	.zero		1


	//----- nvinfo : EIATTR_MERCURY_ISA_VERSION
	.align		4
        /*0074*/ 	.byte	0x03, 0x5f
        /*0076*/ 	.short	0x0101


	//----- nvinfo : EIATTR_VRC_CTA_INIT_COUNT
	.align		4
        /*0078*/ 	.byte	0x02, 0x4a
	.zero		1
	.zero		1


	//----- nvinfo : EIATTR_EXIT_INSTR_OFFSETS
	.align		4
        /*007c*/ 	.byte	0x04, 0x1c
        /*007e*/ 	.short	(.L_21 - .L_20)


	//   ....[0]....
.L_20:
        /*0080*/ 	.word	0x00000660


	//   ....[1]....
        /*0084*/ 	.word	0x000006b0


	//----- nvinfo : EIATTR_CRS_STACK_SIZE
	.align		4
.L_21:
        /*0088*/ 	.byte	0x04, 0x1e
        /*008a*/ 	.short	(.L_23 - .L_22)
.L_22:
        /*008c*/ 	.word	0x00000000


	//----- nvinfo : EIATTR_CBANK_PARAM_SIZE
	.align		4
.L_23:
        /*0090*/ 	.byte	0x03, 0x19
        /*0092*/ 	.short	0x0028


	//----- nvinfo : EIATTR_PARAM_CBANK
	.align		4
        /*0094*/ 	.byte	0x04, 0x0a
        /*0096*/ 	.short	(.L_25 - .L_24)
	.align		4
.L_24:
        /*0098*/ 	.word	index@(.nv.constant0._Z7mysgemmiiiPKfS0_Pf)
        /*009c*/ 	.short	0x0380
        /*009e*/ 	.short	0x0028


	//----- nvinfo : EIATTR_SW_WAR
	.align		4
.L_25:
        /*00a0*/ 	.byte	0x04, 0x36
        /*00a2*/ 	.short	(.L_27 - .L_26)
.L_26:
        /*00a4*/ 	.word	0x00000008
.L_27:


//--------------------- .nv.callgraph             --------------------------
	.section	.nv.callgraph,"",@"SHT_CUDA_CALLGRAPH"
	.align	4
	.sectionentsize	8
	.align		4
        /*0000*/ 	.word	0x00000000
	.align		4
        /*0004*/ 	.word	0xffffffff
	.align		4
        /*0008*/ 	.word	0x00000000
	.align		4
        /*000c*/ 	.word	0xfffffffe
	.align		4
        /*0010*/ 	.word	0x00000000
	.align		4
        /*0014*/ 	.word	0xfffffffd
	.align		4
        /*0018*/ 	.word	0x00000000
	.align		4
        /*001c*/ 	.word	0xfffffffc


//--------------------- .text._Z7mysgemmiiiPKfS0_Pf --------------------------
	.section	.text._Z7mysgemmiiiPKfS0_Pf,"ax",@progbits
	.align	128
        .global         _Z7mysgemmiiiPKfS0_Pf
        .type           _Z7mysgemmiiiPKfS0_Pf,@function
        .size           _Z7mysgemmiiiPKfS0_Pf,(.L_x_5 - _Z7mysgemmiiiPKfS0_Pf)
        .other          _Z7mysgemmiiiPKfS0_Pf,@"STO_CUDA_ENTRY STV_DEFAULT"
_Z7mysgemmiiiPKfS0_Pf:
.text._Z7mysgemmiiiPKfS0_Pf:
[----:B------:R-:W-:Y:S01]  /*0000*/  LDC R1, c[0x0][0x37c] ;  /* 0x0000df00ff017b82 */ /* 0x000fe20000000800 */
[----:B------:R-:W0:Y:S01]  /*0010*/  S2R R12, SR_TID.Y ;  /* 0x00000000000c7919 */ /* 0x000e220000002200 */
[----:B------:R-:W1:Y:S06]  /*0020*/  LDCU UR9, c[0x0][0x388] ;  /* 0x00007100ff0977ac */ /* 0x000e6c0008000800 */
[----:B------:R-:W0:Y:S01]  /*0030*/  S2UR UR5, SR_CTAID.Y ;  /* 0x00000000000579c3 */ /* 0x000e220000002600 */
[----:B------:R-:W-:Y:S01]  /*0040*/  HFMA2 R21, -RZ, RZ, 0, 0 ;  /* 0x00000000ff157431 */ /* 0x000fe200000001ff */
[----:B------:R-:W2:Y:S01]  /*0050*/  S2R R13, SR_TID.X ;  /* 0x00000000000d7919 */ /* 0x000ea20000002100 */
[----:B------:R-:W3:Y:S05]  /*0060*/  LDCU.64 UR10, c[0x0][0x358] ;  /* 0x00006b00ff0a77ac */ /* 0x000eea0008000a00 */
[----:B------:R-:W0:Y:S08]  /*0070*/  LDC R3, c[0x0][0x364] ;  /* 0x0000d900ff037b82 */ /* 0x000e300000000800 */
[----:B------:R-:W2:Y:S01]  /*0080*/  S2UR UR6, SR_CTAID.X ;  /* 0x00000000000679c3 */ /* 0x000ea20000002500 */
[----:B-1----:R-:W-:-:S04]  /*0090*/  UIADD3 UR4, UPT, UPT, UR9, 0x1e, URZ ;  /* 0x0000001e09047890 */ /* 0x002fc8000fffe0ff */
[----:B------:R-:W-:-:S03]  /*00a0*/  UISETP.GE.U32.AND UP0, UPT, UR4, 0x10, UPT ;  /* 0x000000100400788c */ /* 0x000fc6000bf06070 */
[----:B------:R-:W2:Y:S01]  /*00b0*/  LDC R2, c[0x0][0x360] ;  /* 0x0000d800ff027b82 */ /* 0x000ea20000000800 */
[----:B0-----:R-:W-:Y:S02]  /*00c0*/  IMAD R0, R3, UR5, R12 ;  /* 0x0000000503007c24 */ /* 0x001fe4000f8e020c */
[----:B--2---:R-:W-:-:S03]  /*00d0*/  IMAD R3, R2, UR6, R13 ;  /* 0x0000000602037c24 */ /* 0x004fc6000f8e020d */
[----:B---3--:R-:W-:Y:S05]  /*00e0*/  BRA.U !UP0, `(.L_x_0) ;  /* 0x0000000508507547 */ /* 0x008fea000b800000 */
[----:B------:R-:W0:Y:S01]  /*00f0*/  S2UR UR7, SR_CgaCtaId ;  /* 0x00000000000779c3 */ /* 0x000e220000008800 */
[----:B------:R-:W1:Y:S01]  /*0100*/  LDCU.64 UR12, c[0x0][0x380] ;  /* 0x00007000ff0c77ac */ /* 0x000e620008000a00 */
[----:B------:R-:W-:Y:S01]  /*0110*/  MOV R21, RZ ;  /* 0x000000ff00157202 */ /* 0x000fe20000000f00 */
[----:B------:R-:W-:Y:S01]  /*0120*/  IMAD R16, R0, UR9, R13 ;  /* 0x0000000900107c24 */ /* 0x000fe2000f8e020d */
[----:B------:R-:W-:Y:S01]  /*0130*/  UMOV UR4, 0x400 ;  /* 0x0000040000047882 */ /* 0x000fe20000000000 */
[----:B------:R-:W-:-:S03]  /*0140*/  UIADD3 UR5, UPT, UPT, UR9, -0x1, URZ ;  /* 0xffffffff09057890 */ /* 0x000fc6000fffe0ff */
[----:B------:R-:W2:Y:S01]  /*0150*/  LDC R2, c[0x0][0x384] ;  /* 0x0000e100ff027b82 */ /* 0x000ea20000000800 */
[----:B------:R-:W3:Y:S01]  /*0160*/  LDCU UR14, c[0x0][0x388] ;  /* 0x00007100ff0e77ac */ /* 0x000ee20008000800 */
[----:B------:R-:W-:Y:S01]  /*0170*/  USHF.R.S32.HI UR6, URZ, 0x1f, UR5 ;  /* 0x0000001fff067899 */ /* 0x000fe20008011405 */
[----:B------:R-:W4:Y:S03]  /*0180*/  LDCU UR15, c[0x0][0x380] ;  /* 0x00007000ff0f77ac */ /* 0x000f260008000800 */
[----:B------:R-:W-:Y:S01]  /*0190*/  ULEA.HI UR6, UR6, UR5, URZ, 0x4 ;  /* 0x0000000506067291 */ /* 0x000fe2000f8f20ff */
[----:B-1----:R-:W-:Y:S01]  /*01a0*/  ISETP.GE.U32.AND P0, PT, R3, UR13, PT ;  /* 0x0000000d03007c0c */ /* 0x002fe2000bf06070 */
[----:B------:R-:W-:Y:S02]  /*01b0*/  IMAD R15, R12, UR13, R3 ;  /* 0x0000000d0c0f7c24 */ /* 0x000fe4000f8e0203 */
[----:B------:R-:W-:Y:S01]  /*01c0*/  USHF.R.S32.HI UR6, URZ, 0x4, UR6 ;  /* 0x00000004ff067899 */ /* 0x000fe20008011406 */
[----:B------:R-:W-:Y:S01]  /*01d0*/  ISETP.LT.U32.AND P0, PT, R0, UR12, !P0 ;  /* 0x0000000c00007c0c */ /* 0x000fe2000c701070 */
[----:B0-----:R-:W-:-:S02]  /*01e0*/  ULEA UR8, UR7, UR4, 0x18 ;  /* 0x0000000407087291 */ /* 0x001fc4000f8ec0ff */
[----:B------:R-:W-:Y:S02]  /*01f0*/  UIADD3 UR4, UPT, UPT, UR4, 0x400, URZ ;  /* 0x0000040004047890 */ /* 0x000fe4000fffe0ff */
[----:B------:R-:W-:Y:S02]  /*0200*/  UIADD3 UR6, UPT, UPT, -UR6, URZ, URZ ;  /* 0x000000ff06067290 */ /* 0x000fe4000fffe1ff */
[----:B------:R-:W-:Y:S01]  /*0210*/  ULEA UR4, UR7, UR4, 0x18 ;  /* 0x0000000407047291 */ /* 0x000fe2000f8ec0ff */
[----:B------:R-:W-:-:S04]  /*0220*/  LEA R14, R12, UR8, 0x6 ;  /* 0x000000080c0e7c11 */ /* 0x000fc8000f8e30ff */
[C---:B------:R-:W-:Y:S02]  /*0230*/  LEA R18, R13.reuse, R14, 0x2 ;  /* 0x0000000e0d127211 */ /* 0x040fe400078e10ff */
[----:B------:R-:W-:-:S04]  /*0240*/  LEA R17, R13, UR4, 0x2 ;  /* 0x000000040d117c11 */ /* 0x000fc8000f8e10ff */
[----:B---34-:R-:W-:-:S07]  /*0250*/  LEA R19, R12, R17, 0x6 ;  /* 0x000000110c137211 */ /* 0x018fce00078e30ff */
.L_x_3:
[----:B------:R-:W-:Y:S02]  /*0260*/  ISETP.GE.U32.AND P2, PT, R13, UR14, PT ;  /* 0x0000000e0d007c0c */ /* 0x000fe4000bf46070 */
[----:B0-----:R-:W-:Y:S02]  /*0270*/  CS2R R8, SRZ ;  /* 0x0000000000087805 */ /* 0x001fe4000001ff00 */
[----:B------:R-:W-:Y:S02]  /*0280*/  ISETP.GE.U32.AND P1, PT, R12, UR14, PT ;  /* 0x0000000e0c007c0c */ /* 0x000fe4000bf26070 */
[----:B------:R-:W-:Y:S02]  /*0290*/  ISETP.GE.U32.OR P2, PT, R0, UR15, P2 ;  /* 0x0000000f00007c0c */ /* 0x000fe40009746470 */
[----:B--2---:R-:W-:-:S11]  /*02a0*/  ISETP.GE.U32.OR P1, PT, R3, R2, P1 ;  /* 0x000000020300720c */ /* 0x004fd60000f26470 */
[----:B------:R-:W0:Y:S08]  /*02b0*/  @!P2 LDC.64 R6, c[0x0][0x390] ;  /* 0x0000e400ff06ab82 */ /* 0x000e300000000a00 */
[----:B------:R-:W1:Y:S01]  /*02c0*/  @!P1 LDC.64 R4, c[0x0][0x398] ;  /* 0x0000e600ff049b82 */ /* 0x000e620000000a00 */
[----:B0-----:R-:W-:-:S05]  /*02d0*/  @!P2 IMAD.WIDE.U32 R6, R16, 0x4, R6 ;  /* 0x000000041006a825 */ /* 0x001fca00078e0006 */
[----:B------:R-:W2:Y:S01]  /*02e0*/  @!P2 LDG.E R9, desc[UR10][R6.64] ;  /* 0x0000000a0609a981 */ /* 0x000ea2000c1e1900 */
[----:B-1----:R-:W-:-:S05]  /*02f0*/  @!P1 IMAD.WIDE.U32 R4, R15, 0x4, R4 ;  /* 0x000000040f049825 */ /* 0x002fca00078e0004 */
[----:B------:R-:W3:Y:S01]  /*0300*/  @!P1 LDG.E R8, desc[UR10][R4.64] ;  /* 0x0000000a04089981 */ /* 0x000ee2000c1e1900 */
[----:B------:R-:W-:Y:S03]  /*0310*/  BSSY.RECONVERGENT B0, `(.L_x_1) ;  /* 0x0000029000007945 */ /* 0x000fe60003800200 */
[----:B--2---:R0:W-:Y:S04]  /*0320*/  STS [R18], R9 ;  /* 0x0000000912007388 */ /* 0x0041e80000000800 */
[----:B---3--:R0:W-:Y:S01]  /*0330*/  STS [R19], R8 ;  /* 0x0000000813007388 */ /* 0x0081e20000000800 */
[----:B------:R-:W-:Y:S06]  /*0340*/  BAR.SYNC.DEFER_BLOCKING 0x0 ;  /* 0x0000000000007b1d */ /* 0x000fec0000010000 */
[----:B------:R-:W-:Y:S05]  /*0350*/  @!P0 BRA `(.L_x_2) ;  /* 0x0000000000908947 */ /* 0x000fea0003800000 */
[----:B------:R-:W-:Y:S04]  /*0360*/  LDS R22, [R17] ;  /* 0x0000000011167984 */ /* 0x000fe80000000800 */
[----:B0-----:R-:W0:Y:S04]  /*0370*/  LDS.128 R8, [R14] ;  /* 0x000000000e087984 */ /* 0x001e280000000c00 */
[----:B------:R-:W1:Y:S04]  /*0380*/  LDS R29, [R17+0x40] ;  /* 0x00004000111d7984 */ /* 0x000e680000000800 */
[----:B------:R-:W2:Y:S04]  /*0390*/  LDS R27, [R17+0x80] ;  /* 0x00008000111b7984 */ /* 0x000ea80000000800 */
[----:B------:R-:W3:Y:S04]  /*03a0*/  LDS R24, [R17+0xc0] ;  /* 0x0000c00011187984 */ /* 0x000ee80000000800 */
[----:B------:R-:W-:Y:S04]  /*03b0*/  LDS R23, [R17+0x100] ;  /* 0x0001000011177984 */ /* 0x000fe80000000800 */
[----:B------:R-:W4:Y:S04]  /*03c0*/  LDS.128 R4, [R14+0x10] ;  /* 0x000010000e047984 */ /* 0x000f280000000c00 */
[----:B------:R-:W5:Y:S04]  /*03d0*/  LDS R20, [R17+0x140] ;  /* 0x0001400011147984 */ /* 0x000f680000000800 */
[----:B------:R-:W5:Y:S01]  /*03e0*/  LDS R25, [R17+0x180] ;  /* 0x0001800011197984 */ /* 0x000f620000000800 */
[----:B0-----:R-:W-:-:S03]  /*03f0*/  FFMA R8, R8, R22, R21 ;  /* 0x0000001608087223 */ /* 0x001fc60000000015 */
[----:B------:R-:W0:Y:S01]  /*0400*/  LDS R22, [R17+0x1c0] ;  /* 0x0001c00011167984 */ /* 0x000e220000000800 */
[----:B-1----:R-:W-:-:S03]  /*0410*/  FFMA R8, R29, R9, R8 ;  /* 0x000000091d087223 */ /* 0x002fc60000000008 */
[----:B------:R-:W-:Y:S01]  /*0420*/  LDS R21, [R17+0x200] ;  /* 0x0002000011157984 */ /* 0x000fe20000000800 */
[----:B--2---:R-:W-:-:S04]  /*0430*/  FFMA R27, R27, R10, R8 ;  /* 0x0000000a1b1b7223 */ /* 0x004fc80000000008 */
[----:B---3--:R-:W-:Y:S02]  /*0440*/  FFMA R27, R24, R11, R27 ;  /* 0x0000000b181b7223 */ /* 0x008fe4000000001b */
[----:B------:R-:W1:Y:S04]  /*0450*/  LDS.128 R8, [R14+0x20] ;  /* 0x000020000e087984 */ /* 0x000e680000000c00 */
[----:B------:R-:W2:Y:S01]  /*0460*/  LDS R24, [R17+0x240] ;  /* 0x0002400011187984 */ /* 0x000ea20000000800 */
[----:B----4-:R-:W-:-:S04]  /*0470*/  FFMA R23, R4, R23, R27 ;  /* 0x0000001704177223 */ /* 0x010fc8000000001b */
[----:B-----5:R-:W-:Y:S02]  /*0480*/  FFMA R20, R20, R5, R23 ;  /* 0x0000000514147223 */ /* 0x020fe40000000017 */
[----:B------:R-:W3:Y:S02]  /*0490*/  LDS R23, [R17+0x280] ;  /* 0x0002800011177984 */ /* 0x000ee40000000800 */
[----:B------:R-:W-:Y:S02]  /*04a0*/  FFMA R25, R25, R6, R20 ;  /* 0x0000000619197223 */ /* 0x000fe40000000014 */
[----:B------:R-:W4:Y:S02]  /*04b0*/  LDS R20, [R17+0x2c0] ;  /* 0x0002c00011147984 */ /* 0x000f240000000800 */
[----:B0-----:R-:W-:Y:S02]  /*04c0*/  FFMA R27, R22, R7, R25 ;  /* 0x00000007161b7223 */ /* 0x001fe40000000019 */
[----:B------:R-:W-:Y:S04]  /*04d0*/  LDS R25, [R17+0x300] ;  /* 0x0003000011197984 */ /* 0x000fe80000000800 */
[----:B------:R-:W0:Y:S04]  /*04e0*/  LDS.128 R4, [R14+0x30] ;  /* 0x000030000e047984 */ /* 0x000e280000000c00 */
[----:B------:R-:W5:Y:S01]  /*04f0*/  LDS R22, [R17+0x340] ;  /* 0x0003400011167984 */ /* 0x000f620000000800 */
[----:B-1----:R-:W-:-:S03]  /*0500*/  FFMA R27, R8, R21, R27 ;  /* 0x00000015081b7223 */ /* 0x002fc6000000001b */
[----:B------:R-:W1:Y:S01]  /*0510*/  LDS R21, [R17+0x380] ;  /* 0x0003800011157984 */ /* 0x000e620000000800 */
[----:B--2---:R-:W-:-:S03]  /*0520*/  FFMA R24, R24, R9, R27 ;  /* 0x0000000918187223 */ /* 0x004fc6000000001b */
[----:B------:R-:W2:Y:S01]  /*0530*/  LDS R8, [R17+0x3c0] ;  /* 0x0003c00011087984 */ /* 0x000ea20000000800 */
[----:B---3--:R-:W-:-:S04]  /*0540*/  FFMA R23, R23, R10, R24 ;  /* 0x0000000a17177223 */ /* 0x008fc80000000018 */
[----:B----4-:R-:W-:-:S04]  /*0550*/  FFMA R11, R20, R11, R23 ;  /* 0x0000000b140b7223 */ /* 0x010fc80000000017 */
[----:B0-----:R-:W-:-:S04]  /*0560*/  FFMA R11, R4, R25, R11 ;  /* 0x00000019040b7223 */ /* 0x001fc8000000000b */
[----:B-----5:R-:W-:-:S04]  /*0570*/  FFMA R22, R22, R5, R11 ;  /* 0x0000000516167223 */ /* 0x020fc8000000000b */
[----:B-1----:R-:W-:-:S04]  /*0580*/  FFMA R21, R21, R6, R22 ;  /* 0x0000000615157223 */ /* 0x002fc80000000016 */
[----:B--2---:R-:W-:-:S07]  /*0590*/  FFMA R21, R8, R7, R21 ;  /* 0x0000000708157223 */ /* 0x004fce0000000015 */
.L_x_2:
[----:B------:R-:W-:Y:S05]  /*05a0*/  BSYNC.RECONVERGENT B0 ;  /* 0x0000000000007941 */ /* 0x000fea0003800200 */
.L_x_1:
[----:B------:R-:W-:Y:S01]  /*05b0*/  BAR.SYNC.DEFER_BLOCKING 0x0 ;  /* 0x0000000000007b1d */ /* 0x000fe20000010000 */
[----:B------:R-:W-:Y:S01]  /*05c0*/  UIADD3 UR6, UPT, UPT, UR6, 0x1, URZ ;  /* 0x0000000106067890 */ /* 0x000fe2000fffe0ff */
[----:B------:R-:W-:Y:S02]  /*05d0*/  IADD3 R12, PT, PT, R12, 0x10, RZ ;  /* 0x000000100c0c7810 */ /* 0x000fe40007ffe0ff */
[----:B------:R-:W-:Y:S01]  /*05e0*/  IADD3 R13, PT, PT, R13, 0x10, RZ ;  /* 0x000000100d0d7810 */ /* 0x000fe20007ffe0ff */
[----:B------:R-:W-:Y:S01]  /*05f0*/  UISETP.NE.AND UP0, UPT, UR6, 0x1, UPT ;  /* 0x000000010600788c */ /* 0x000fe2000bf05270 */
[----:B------:R-:W-:Y:S02]  /*0600*/  IADD3 R16, PT, PT, R16, 0x10, RZ ;  /* 0x0000001010107810 */ /* 0x000fe40007ffe0ff */
[----:B------:R-:W-:-:S06]  /*0610*/  LEA R15, R2, R15, 0x4 ;  /* 0x0000000f020f7211 */ /* 0x000fcc00078e20ff */
[----:B------:R-:W-:Y:S05]  /*0620*/  BRA.U UP0, `(.L_x_3) ;  /* 0xfffffffd000c7547 */ /* 0x000fea000b83ffff */
.L_x_0:
[----:B------:R-:W1:Y:S02]  /*0630*/  LDCU.64 UR4, c[0x0][0x380] ;  /* 0x00007000ff0477ac */ /* 0x000e640008000a00 */
[----:B-1----:R-:W-:-:S04]  /*0640*/  ISETP.GE.U32.AND P0, PT, R3, UR5, PT ;  /* 0x0000000503007c0c */ /* 0x002fc8000bf06070 */
[----:B------:R-:W-:-:S13]  /*0650*/  ISETP.GE.U32.OR P0, PT, R0, UR4, P0 ;  /* 0x0000000400007c0c */ /* 0x000fda0008706470 */
[----:B------:R-:W-:Y:S05]  /*0660*/  @P0 EXIT ;  /* 0x000000000000094d */ /* 0x000fea0003800000 */
[----:B------:R-:W1:Y:S01]  /*0670*/  LDC.64 R4, c[0x0][0x3a0] ;  /* 0x0000e800ff047b82 */ /* 0x000e620000000a00 */
[----:B------:R-:W-:-:S04]  /*0680*/  IMAD R3, R0, UR5, R3 ;  /* 0x0000000500037c24 */ /* 0x000fc8000f8e0203 */
[----:B-1----:R-:W-:-:S05]  /*0690*/  IMAD.WIDE.U32 R2, R3, 0x4, R4 ;  /* 0x0000000403027825 */ /* 0x002fca00078e0004 */
[----:B------:R-:W-:Y:S01]  /*06a0*/  STG.E desc[UR10][R2.64], R21 ;  /* 0x0000001502007986 */ /* 0x000fe2000c10190a */
[----:B------:R-:W-:Y:S05]  /*06b0*/  EXIT ;  /* 0x000000000000794d */ /* 0x000fea0003800000 */
.L_x_4:
[----:B------:R-:W-:-:S00]  /*06c0*/  BRA `(.L_x_4) ;  /* 0xfffffffc00fc7947 */ /* 0x000fc0000383ffff */
[----:B------:R-:W-:-:S00]  /*06d0*/  NOP ;  /* 0x0000000000007918 */ /* 0x000fc00000000000 */
        /* <DEDUP_REMOVED lines=10> */
.L_x_5:


//--------------------- .nv.shared._Z7mysgemmiiiPKfS0_Pf --------------------------
	.section	.nv.shared._Z7mysgemmiiiPKfS0_Pf,"aw",@nobits
	.sectionflags	@""
	.align	4
.nv.shared._Z7mysgemmiiiPKfS0_Pf:
	.zero		3072


//--------------------- .nv.shared.reserved.0     --------------------------
	.section	.nv.shared.reserved.0,"aw",@nobits
	.weak		__nv_reservedSMEM_offset_0_alias
	.size		__nv_reservedSMEM_offset_0_alias, 0, 64
	.other		__nv_reservedSMEM_offset_0_alias,@"STO_CUDA_RESERVED_SHARED STV_DEFAULT"
__nv_reservedSMEM_offset_0_alias:
	.zero		0
	.zero		64


//--------------------- .nv.constant0._Z7mysgemmiiiPKfS0_Pf --------------------------
	.section	.nv.constant0._Z7mysgemmiiiPKfS0_Pf,"a",@progbits
	.sectionflags	@""
	.align	4
.nv.constant0._Z7mysgemmiiiPKfS0_Pf:
	.zero		936


//--------------------- SYMBOLS --------------------------

	.type		.nv.reservedSmem.offset0,@object
	.size		.nv.reservedSmem.offset0,0x4
	.type		.nv.reservedSmem.cap,@object
	.size		.nv.reservedSmem.cap,0x4
